	.headerflags	@"EF_CUDA_TEXMODE_UNIFIED EF_CUDA_64BIT_ADDRESS EF_CUDA_ACCELERATORS EF_CUDA_SM90 EF_CUDA_VIRTUAL_SM(EF_CUDA_SM90)"
	.elftype	@"ET_EXEC"


//--------------------- .nv.info                  --------------------------
	.section	.nv.info,"",@"SHT_CUDA_INFO"
	.align	4


	//----- nvinfo : EIATTR_REGCOUNT
	.align		4
        /*0000*/ 	.byte	0x04, 0x2f
        /*0002*/ 	.short	(.L_3 - .L_2)
	.align		4
.L_2:
        /*0004*/ 	.word	index@(triton_poi_fused__native_batch_norm_legit_no_training_relu_19)
        /*0008*/ 	.word	0x00000012


	//----- nvinfo : EIATTR_MIN_STACK_SIZE
	.align		4
.L_3:
        /*000c*/ 	.byte	0x04, 0x12
        /*000e*/ 	.short	(.L_5 - .L_4)
	.align		4
.L_4:
        /*0010*/ 	.word	index@(triton_poi_fused__native_batch_norm_legit_no_training_relu_19)
        /*0014*/ 	.word	0x00000000


	//----- nvinfo : EIATTR_FRAME_SIZE
	.align		4
.L_5:
        /*0018*/ 	.byte	0x04, 0x11
        /*001a*/ 	.short	(.L_7 - .L_6)
	.align		4
.L_6:
        /*001c*/ 	.word	index@(triton_poi_fused__native_batch_norm_legit_no_training_relu_19)
        /*0020*/ 	.word	0x00000000


	//----- nvinfo : EIATTR_MIN_STACK_SIZE
	.align		4
.L_7:
        /*0024*/ 	.byte	0x04, 0x12
        /*0026*/ 	.short	(.L_9 - .L_8)
	.align		4
.L_8:
        /*0028*/ 	.word	index@(triton_poi_fused__native_batch_norm_legit_no_training_relu_19)
        /*002c*/ 	.word	0x00000000
.L_9:


//--------------------- .nv.info.triton_poi_fused__native_batch_norm_legit_no_training_relu_19 --------------------------
	.section	.nv.info.triton_poi_fused__native_batch_norm_legit_no_training_relu_19,"",@"SHT_CUDA_INFO"
	.sectionflags	@""
	.align	4


	//----- nvinfo : EIATTR_CUDA_API_VERSION
	.align		4
        /*0000*/ 	.byte	0x04, 0x37
        /*0002*/ 	.short	(.L_11 - .L_10)
.L_10:
        /*0004*/ 	.word	0x0000007c


	//----- nvinfo : EIATTR_KPARAM_INFO
	.align		4
.L_11:
        /*0008*/ 	.byte	0x04, 0x17
        /*000a*/ 	.short	(.L_13 - .L_12)
.L_12:
        /*000c*/ 	.word	0x00000000
        /*0010*/ 	.short	0x0006
        /*0012*/ 	.short	0x0030
        /*0014*/ 	.byte	0x00, 0xf0, 0x11, 0x00


	//----- nvinfo : EIATTR_KPARAM_INFO
	.align		4
.L_13:
        /*0018*/ 	.byte	0x04, 0x17
        /*001a*/ 	.short	(.L_15 - .L_14)
.L_14:
        /*001c*/ 	.word	0x00000000
        /*0020*/ 	.short	0x0005
        /*0022*/ 	.short	0x0028
        /*0024*/ 	.byte	0x00, 0xf4, 0x21, 0x00


	//----- nvinfo : EIATTR_KPARAM_INFO
	.align		4
.L_15:
        /*0028*/ 	.byte	0x04, 0x17
        /*002a*/ 	.short	(.L_17 - .L_16)
.L_16:
        /*002c*/ 	.word	0x00000000
        /*0030*/ 	.short	0x0004
        /*0032*/ 	.short	0x0020
        /*0034*/ 	.byte	0x00, 0xf4, 0x21, 0x00


	//----- nvinfo : EIATTR_KPARAM_INFO
	.align		4
.L_17:
        /*0038*/ 	.byte	0x04, 0x17
        /*003a*/ 	.short	(.L_19 - .L_18)
.L_18:
        /*003c*/ 	.word	0x00000000
        /*0040*/ 	.short	0x0003
        /*0042*/ 	.short	0x0018
        /*0044*/ 	.byte	0x00, 0xf4, 0x21, 0x00


	//----- nvinfo : EIATTR_KPARAM_INFO
	.align		4
.L_19:
        /*0048*/ 	.byte	0x04, 0x17
        /*004a*/ 	.short	(.L_21 - .L_20)
.L_20:
        /*004c*/ 	.word	0x00000000
        /*0050*/ 	.short	0x0002
        /*0052*/ 	.short	0x0010
        /*0054*/ 	.byte	0x00, 0xf4, 0x21, 0x00


	//----- nvinfo : EIATTR_KPARAM_INFO
	.align		4
.L_21:
        /*0058*/ 	.byte	0x04, 0x17
        /*005a*/ 	.short	(.L_23 - .L_22)
.L_22:
        /*005c*/ 	.word	0x00000000
        /*0060*/ 	.short	0x0001
        /*0062*/ 	.short	0x0008
        /*0064*/ 	.byte	0x00, 0xf4, 0x21, 0x00


	//----- nvinfo : EIATTR_KPARAM_INFO
	.align		4
.L_23:
        /*0068*/ 	.byte	0x04, 0x17
        /*006a*/ 	.short	(.L_25 - .L_24)
.L_24:
        /*006c*/ 	.word	0x00000000
        /*0070*/ 	.short	0x0000
        /*0072*/ 	.short	0x0000
        /*0074*/ 	.byte	0x00, 0xf4, 0x21, 0x00


	//----- nvinfo : EIATTR_SPARSE_MMA_MASK
	.align		4
.L_25:
        /*0078*/ 	.byte	0x03, 0x50
        /*007a*/ 	.short	0x0000


	//----- nvinfo : EIATTR_MAXREG_COUNT
	.align		4
        /*007c*/ 	.byte	0x03, 0x1b
        /*007e*/ 	.short	0x00ff


	//----- nvinfo : EIATTR_EXIT_INSTR_OFFSETS
	.align		4
        /*0080*/ 	.byte	0x04, 0x1c
        /*0082*/ 	.short	(.L_27 - .L_26)


	//   ....[0]....
.L_26:
        /*0084*/ 	.word	0x000002f0


	//   ....[1]....
        /*0088*/ 	.word	0x00000310


	//----- nvinfo : EIATTR_REQNTID
	.align		4
.L_27:
        /*008c*/ 	.byte	0x04, 0x10
        /*008e*/ 	.short	(.L_29 - .L_28)
.L_28:
        /*0090*/ 	.word	0x00000080
        /*0094*/ 	.word	0x00000001
        /*0098*/ 	.word	0x00000001


	//----- nvinfo : EIATTR_CBANK_PARAM_SIZE
	.align		4
.L_29:
        /*009c*/ 	.byte	0x03, 0x19
        /*009e*/ 	.short	0x0034


	//----- nvinfo : EIATTR_PARAM_CBANK
	.align		4
        /*00a0*/ 	.byte	0x04, 0x0a
        /*00a2*/ 	.short	(.L_31 - .L_30)
	.align		4
.L_30:
        /*00a4*/ 	.word	index@(.nv.constant0.triton_poi_fused__native_batch_norm_legit_no_training_relu_19)
        /*00a8*/ 	.short	0x0210
        /*00aa*/ 	.short	0x0034


	//----- nvinfo : EIATTR_SW_WAR
	.align		4
.L_31:
        /*00ac*/ 	.byte	0x04, 0x36
        /*00ae*/ 	.short	(.L_33 - .L_32)
.L_32:
        /*00b0*/ 	.word	0x00000008
.L_33:


//--------------------- .nv.callgraph             --------------------------
	.section	.nv.callgraph,"",@"SHT_CUDA_CALLGRAPH"
	.align	4
	.sectionentsize	8
	.align		4
        /*0000*/ 	.word	0x00000000
	.align		4
        /*0004*/ 	.word	0xffffffff
	.align		4
        /*0008*/ 	.word	0x00000000
	.align		4
        /*000c*/ 	.word	0xfffffffe
	.align		4
        /*0010*/ 	.word	0x00000000
	.align		4
        /*0014*/ 	.word	0xfffffffd
	.align		4
        /*0018*/ 	.word	0x00000000
	.align		4
        /*001c*/ 	.word	0xfffffffc


//--------------------- .nv.constant4             --------------------------
	.section	.nv.constant4,"a",@progbits
	.align	8
	.align		8
.nv.constant4:
        /*0000*/ 	.dword	_$_str
	.align		8
        /*0008*/ 	.dword	_$_str_$_2


//--------------------- .text.triton_poi_fused__native_batch_norm_legit_no_training_relu_19 --------------------------
	.section	.text.triton_poi_fused__native_batch_norm_legit_no_training_relu_19,"ax",@progbits
	.align	128
        .global         triton_poi_fused__native_batch_norm_legit_no_training_relu_19
        .type           triton_poi_fused__native_batch_norm_legit_no_training_relu_19,@function
        .size           triton_poi_fused__native_batch_norm_legit_no_training_relu_19,(.L_x_1 - triton_poi_fused__native_batch_norm_legit_no_training_relu_19)
        .other          triton_poi_fused__native_batch_norm_legit_no_training_relu_19,@"STO_CUDA_ENTRY STV_DEFAULT"
triton_poi_fused__native_batch_norm_legit_no_training_relu_19:
.text.triton_poi_fused__native_batch_norm_legit_no_training_relu_19:
[----:B------:R-:W0:Y:S01]  /*0000*/  LDC R1, c[0x0][0x28] ;  /* 0x00000a00ff017b82 */ /* 0x000e220000000800 */
[----:B------:R-:W1:Y:S07]  /*0010*/  S2R R0, SR_TID.X ;  /* 0x0000000000007919 */ /* 0x000e6e0000002100 */
[----:B------:R-:W2:Y:S01]  /*0020*/  LDC.64 R8, c[0x0][0x220] ;  /* 0x00008800ff087b82 */ /* 0x000ea20000000a00 */
[----:B------:R-:W-:Y:S01]  /*0030*/  HFMA2.MMA R14, -RZ, RZ, 0, 0 ;  /* 0x00000000ff0e7435 */ /* 0x000fe200000001ff */
[----:B------:R-:W-:Y:S01]  /*0040*/  ULDC.64 UR4, c[0x0][0x208] ;  /* 0x0000820000047ab9 */ /* 0x000fe20000000a00 */
[----:B------:R-:W3:Y:S05]  /*0050*/  S2R R3, SR_CTAID.X ;  /* 0x0000000000037919 */ /* 0x000eea0000002500 */
[----:B------:R-:W4:Y:S08]  /*0060*/  LDC.64 R4, c[0x0][0x210] ;  /* 0x00008400ff047b82 */ /* 0x000f300000000a00 */
[----:B------:R-:W5:Y:S08]  /*0070*/  LDC.64 R6, c[0x0][0x218] ;  /* 0x00008600ff067b82 */ /* 0x000f700000000a00 */
[----:B------:R-:W5:Y:S01]  /*0080*/  LDC.64 R10, c[0x0][0x228] ;  /* 0x00008a00ff0a7b82 */ /* 0x000f620000000a00 */
[----:B-1----:R-:W-:-:S07]  /*0090*/  LOP3.LUT R0, R0, 0x7f, RZ, 0xc0, !PT ;  /* 0x0000007f00007812 */ /* 0x002fce00078ec0ff */
[----:B------:R-:W1:Y:S01]  /*00a0*/  LDC.64 R12, c[0x0][0x230] ;  /* 0x00008c00ff0c7b82 */ /* 0x000e620000000a00 */
[----:B---3--:R-:W-:-:S04]  /*00b0*/  LEA R0, R3, R0, 0x7 ;  /* 0x0000000003007211 */ /* 0x008fc800078e38ff */
[C---:B------:R-:W-:Y:S01]  /*00c0*/  ISETP.GE.AND P0, PT, R0.reuse, 0x5400, PT ;  /* 0x000054000000780c */ /* 0x040fe20003f06270 */
[----:B------:R-:W-:-:S05]  /*00d0*/  IMAD.HI R2, R0, 0x30c30c31, RZ ;  /* 0x30c30c3100027827 */ /* 0x000fca00078e02ff */
[----:B------:R-:W-:-:S04]  /*00e0*/  SHF.R.U32.HI R3, RZ, 0x1f, R2 ;  /* 0x0000001fff037819 */ /* 0x000fc80000011602 */
[----:B------:R-:W-:-:S05]  /*00f0*/  LEA.HI.SX32 R3, R2, R3, 0x1a ;  /* 0x0000000302037211 */ /* 0x000fca00078fd2ff */
[----:B------:R-:W-:-:S04]  /*0100*/  IMAD R15, R3, -0x150, R0 ;  /* 0xfffffeb0030f7824 */ /* 0x000fc800078e0200 */
[----:B--2---:R-:W-:-:S05]  /*0110*/  IMAD.WIDE R8, R15, 0x4, R8 ;  /* 0x000000040f087825 */ /* 0x004fca00078e0208 */
[----:B------:R2:W3:Y:S01]  /*0120*/  @!P0 LDG.E.EL R14, desc[UR4][R8.64] ;  /* 0x00000004080e8981 */ /* 0x0004e2000c2e1900 */
[----:B------:R-:W-:Y:S01]  /*0130*/  CS2R R2, SRZ ;  /* 0x0000000000027805 */ /* 0x000fe2000001ff00 */
[----:B----4-:R-:W-:-:S04]  /*0140*/  IMAD.WIDE R4, R0, 0x4, R4 ;  /* 0x0000000400047825 */ /* 0x010fc800078e0204 */
[C---:B-----5:R-:W-:Y:S01]  /*0150*/  IMAD.WIDE R6, R15.reuse, 0x4, R6 ;  /* 0x000000040f067825 */ /* 0x060fe200078e0206 */
[----:B------:R4:W5:Y:S03]  /*0160*/  @!P0 LDG.E R2, desc[UR4][R4.64] ;  /* 0x0000000404028981 */ /* 0x000966000c1e1900 */
[C---:B0-2---:R-:W-:Y:S01]  /*0170*/  IMAD.WIDE R8, R15.reuse, 0x4, R10 ;  /* 0x000000040f087825 */ /* 0x045fe200078e020a */
[----:B------:R0:W5:Y:S03]  /*0180*/  @!P0 LDG.E.EL R3, desc[UR4][R6.64] ;  /* 0x0000000406038981 */ /* 0x000166000c2e1900 */
[----:B-1----:R-:W-:Y:S01]  /*0190*/  IMAD.WIDE R10, R15, 0x4, R12 ;  /* 0x000000040f0a7825 */ /* 0x002fe200078e020c */
[----:B------:R-:W-:Y:S01]  /*01a0*/  CS2R R12, SRZ ;  /* 0x00000000000c7805 */ /* 0x000fe2000001ff00 */
[----:B----4-:R-:W1:Y:S05]  /*01b0*/  LDC.64 R4, c[0x0][0x238] ;  /* 0x00008e00ff047b82 */ /* 0x010e6a0000000a00 */
[----:B------:R-:W2:Y:S04]  /*01c0*/  @!P0 LDG.E.EL R12, desc[UR4][R8.64] ;  /* 0x00000004080c8981 */ /* 0x000ea8000c2e1900 */
[----:B------:R-:W2:Y:S01]  /*01d0*/  @!P0 LDG.E.EL R13, desc[UR4][R10.64] ;  /* 0x000000040a0d8981 */ /* 0x000ea2000c2e1900 */
[----:B0-----:R-:W-:Y:S01]  /*01e0*/  MOV R6, 0x3e800000 ;  /* 0x3e80000000067802 */ /* 0x001fe20000000f00 */
[----:B---3--:R-:W-:-:S04]  /*01f0*/  FADD R14, R14, 9.9999997473787516356e-06 ;  /* 0x3727c5ac0e0e7421 */ /* 0x008fc80000000000 */
[----:B------:R-:W0:Y:S01]  /*0200*/  MUFU.SQRT R15, R14 ;  /* 0x0000000e000f7308 */ /* 0x000e220000002000 */
[----:B-----5:R-:W-:Y:S01]  /*0210*/  FADD R2, -R3, R2 ;  /* 0x0000000203027221 */ /* 0x020fe20000000100 */
[C---:B0-----:R-:W-:Y:S02]  /*0220*/  FSETP.GT.AND P1, PT, R15.reuse, 8.50705917302346158658e+37, PT ;  /* 0x7e8000000f00780b */ /* 0x041fe40003f24000 */
[----:B------:R-:W-:Y:S02]  /*0230*/  FSETP.GEU.AND P2, PT, R15, 1.175494350822287508e-38, PT ;  /* 0x008000000f00780b */ /* 0x000fe40003f4e000 */
[----:B------:R-:W-:-:S09]  /*0240*/  FSEL R6, R6, 1, P1 ;  /* 0x3f80000006067808 */ /* 0x000fd20000800000 */
[----:B------:R-:W-:Y:S02]  /*0250*/  @P1 FMUL R15, R15, 0.25 ;  /* 0x3e8000000f0f1820 */ /* 0x000fe40000400000 */
[----:B------:R-:W-:Y:S02]  /*0260*/  @!P2 FMUL R6, R6, 16777216 ;  /* 0x4b8000000606a820 */ /* 0x000fe40000400000 */
[----:B------:R-:W-:-:S06]  /*0270*/  @!P2 FMUL R15, R15, 16777216 ;  /* 0x4b8000000f0fa820 */ /* 0x000fcc0000400000 */
[----:B------:R-:W0:Y:S02]  /*0280*/  MUFU.RCP R15, R15 ;  /* 0x0000000f000f7308 */ /* 0x000e240000001000 */
[----:B0-----:R-:W-:-:S04]  /*0290*/  FMUL R3, R15, R6 ;  /* 0x000000060f037220 */ /* 0x001fc80000400000 */
[----:B------:R-:W-:-:S04]  /*02a0*/  FMUL R2, R2, R3 ;  /* 0x0000000302027220 */ /* 0x000fc80000400000 */
[----:B--2---:R-:W-:Y:S01]  /*02b0*/  FFMA R12, R2, R12, R13 ;  /* 0x0000000c020c7223 */ /* 0x004fe2000000000d */
[----:B-1----:R-:W-:-:S04]  /*02c0*/  IMAD.WIDE R2, R0, 0x4, R4 ;  /* 0x0000000400027825 */ /* 0x002fc800078e0204 */
[----:B------:R-:W-:-:S04]  /*02d0*/  FSETP.GEU.AND P1, PT, R12, RZ, PT ;  /* 0x000000ff0c00720b */ /* 0x000fc80003f2e000 */
[----:B------:R-:W-:Y:S01]  /*02e0*/  FSEL R5, R12, RZ, P1 ;  /* 0x000000ff0c057208 */ /* 0x000fe20000800000 */
[----:B------:R-:W-:Y:S08]  /*02f0*/  @P0 EXIT ;  /* 0x000000000000094d */ /* 0x000ff00003800000 */
[----:B------:R-:W-:Y:S01]  /*0300*/  STG.E desc[UR4][R2.64], R5 ;  /* 0x0000000502007986 */ /* 0x000fe2000c101904 */
[----:B------:R-:W-:Y:S05]  /*0310*/  EXIT ;  /* 0x000000000000794d */ /* 0x000fea0003800000 */
.L_x_0:
[----:B------:R-:W-:-:S00]  /*0320*/  BRA `(.L_x_0) ;  /* 0xfffffffc00fc7947 */ /* 0x000fc0000383ffff */
[----:B------:R-:W-:-:S00]  /*0330*/  NOP ;  /* 0x0000000000007918 */ /* 0x000fc00000000000 */
        /* <DEDUP_REMOVED lines=12> */
.L_x_1:


//--------------------- .nv.global.init           --------------------------
	.section	.nv.global.init,"aw",@progbits
.nv.global.init:
	.type		_$_str,@object
	.size		_$_str,(_$_str_$_2 - _$_str)
_$_str:
        /*0000*/ 	.byte	0x5f, 0x5f, 0x43, 0x55, 0x44, 0x41, 0x5f, 0x46, 0x54, 0x5a, 0x00
	.type		_$_str_$_2,@object
	.size		_$_str_$_2,(.L_1 - _$_str_$_2)
_$_str_$_2:
        /*000b*/ 	.byte	0x5f, 0x5f, 0x43, 0x55, 0x44, 0x41, 0x5f, 0x50, 0x52, 0x45, 0x43, 0x5f, 0x53, 0x51, 0x52, 0x54
        /*001b*/ 	.byte	0x00
.L_1:


//--------------------- .nv.constant0.triton_poi_fused__native_batch_norm_legit_no_training_relu_19 --------------------------
	.section	.nv.constant0.triton_poi_fused__native_batch_norm_legit_no_training_relu_19,"a",@progbits
	.sectionflags	@""
	.align	4
.nv.constant0.triton_poi_fused__native_batch_norm_legit_no_training_relu_19:
	.zero		580
